//
// Generated by NVIDIA NVVM Compiler
//
// Compiler Build ID: CL-36424714
// Cuda compilation tools, release 13.0, V13.0.88
// Based on NVVM 20.0.0
//

.version 9.0
.target sm_100
.address_size 64

	// .globl	_Z22flash_attention_kernelPKfS0_S0_Pfii
// _ZZ22flash_attention_kernelPKfS0_S0_PfiiE6tile_Q has been demoted
// _ZZ22flash_attention_kernelPKfS0_S0_PfiiE6tile_K has been demoted
// _ZZ22flash_attention_kernelPKfS0_S0_PfiiE6tile_V has been demoted

.visible .entry _Z22flash_attention_kernelPKfS0_S0_Pfii(
	.param .u64 .ptr .align 1 _Z22flash_attention_kernelPKfS0_S0_Pfii_param_0,
	.param .u64 .ptr .align 1 _Z22flash_attention_kernelPKfS0_S0_Pfii_param_1,
	.param .u64 .ptr .align 1 _Z22flash_attention_kernelPKfS0_S0_Pfii_param_2,
	.param .u64 .ptr .align 1 _Z22flash_attention_kernelPKfS0_S0_Pfii_param_3,
	.param .u32 _Z22flash_attention_kernelPKfS0_S0_Pfii_param_4,
	.param .u32 _Z22flash_attention_kernelPKfS0_S0_Pfii_param_5
)
{
	.reg .pred 	%p<17>;
	.reg .b32 	%r<56>;
	.reg .b32 	%f<193>;
	.reg .b64 	%rd<23>;
	// demoted variable
	.shared .align 4 .b8 _ZZ22flash_attention_kernelPKfS0_S0_PfiiE6tile_Q[1024];
	// demoted variable
	.shared .align 4 .b8 _ZZ22flash_attention_kernelPKfS0_S0_PfiiE6tile_K[1024];
	// demoted variable
	.shared .align 4 .b8 _ZZ22flash_attention_kernelPKfS0_S0_PfiiE6tile_V[1024];
	ld.param.u64 	%rd5, [_Z22flash_attention_kernelPKfS0_S0_Pfii_param_0];
	ld.param.u64 	%rd6, [_Z22flash_attention_kernelPKfS0_S0_Pfii_param_1];
	ld.param.u64 	%rd7, [_Z22flash_attention_kernelPKfS0_S0_Pfii_param_2];
	ld.param.u64 	%rd4, [_Z22flash_attention_kernelPKfS0_S0_Pfii_param_3];
	ld.param.u32 	%r23, [_Z22flash_attention_kernelPKfS0_S0_Pfii_param_4];
	ld.param.u32 	%r24, [_Z22flash_attention_kernelPKfS0_S0_Pfii_param_5];
	cvta.to.global.u64 	%rd1, %rd7;
	cvta.to.global.u64 	%rd2, %rd6;
	cvta.to.global.u64 	%rd3, %rd5;
	mov.u32 	%r1, %tid.x;
	mov.u32 	%r2, %tid.y;
	mov.u32 	%r25, %ctaid.y;
	shl.b32 	%r26, %r25, 4;
	add.s32 	%r3, %r26, %r2;
	mov.u32 	%r27, %ctaid.x;
	shl.b32 	%r28, %r27, 4;
	add.s32 	%r4, %r28, %r1;
	setp.lt.s32 	%p1, %r23, 1;
	shl.b32 	%r29, %r2, 6;
	mov.u32 	%r30, _ZZ22flash_attention_kernelPKfS0_S0_PfiiE6tile_V;
	add.s32 	%r31, %r30, %r29;
	shl.b32 	%r32, %r1, 2;
	add.s32 	%r5, %r31, %r32;
	mov.f32 	%f192, 0f00000000;
	@%p1 bra 	$L__BB0_16;
	add.s32 	%r6, %r23, 15;
	mov.u32 	%r35, _ZZ22flash_attention_kernelPKfS0_S0_PfiiE6tile_Q;
	add.s32 	%r7, %r35, %r29;
	add.s32 	%r8, %r7, %r32;
	mov.u32 	%r37, _ZZ22flash_attention_kernelPKfS0_S0_PfiiE6tile_K;
	add.s32 	%r11, %r37, %r32;
	add.s32 	%r9, %r11, %r29;
	mul.lo.s32 	%r10, %r24, %r3;
	setp.lt.u32 	%p2, %r23, 17;
	mov.f32 	%f192, 0f00000000;
	mov.b32 	%r55, 0;
	@%p2 bra 	$L__BB0_11;
	shr.u32 	%r38, %r6, 4;
	and.b32  	%r39, %r38, 134217726;
	neg.s32 	%r54, %r39;
	add.s32 	%r40, %r1, %r10;
	add.s32 	%r53, %r40, 16;
	mov.f32 	%f192, 0f00000000;
	mov.u32 	%r52, %r1;
$L__BB0_3:
	setp.ge.u32 	%p3, %r3, %r23;
	setp.ge.s32 	%p4, %r52, %r24;
	or.pred  	%p5, %p3, %p4;
	@%p5 bra 	$L__BB0_5;
	add.s32 	%r42, %r53, -16;
	mul.wide.s32 	%rd8, %r42, 4;
	add.s64 	%rd9, %rd3, %rd8;
	ld.global.nc.f32 	%f19, [%rd9];
	st.shared.f32 	[%r8], %f19;
	add.s64 	%rd10, %rd2, %rd8;
	ld.global.nc.f32 	%f20, [%rd10];
	st.shared.f32 	[%r9], %f20;
	add.s64 	%rd11, %rd1, %rd8;
	ld.global.nc.f32 	%f187, [%rd11];
	bra.uni 	$L__BB0_6;
$L__BB0_5:
	mov.b32 	%r41, 0;
	st.shared.u32 	[%r8], %r41;
	st.shared.u32 	[%r9], %r41;
	mov.f32 	%f187, 0f00000000;
$L__BB0_6:
	setp.lt.u32 	%p6, %r3, %r23;
	st.shared.f32 	[%r5], %f187;
	bar.sync 	0;
	ld.shared.f32 	%f21, [%r7];
	ld.shared.f32 	%f22, [%r11];
	fma.rn.f32 	%f23, %f21, %f22, %f192;
	ld.shared.f32 	%f24, [%r7+4];
	ld.shared.f32 	%f25, [%r11+64];
	fma.rn.f32 	%f26, %f24, %f25, %f23;
	ld.shared.f32 	%f27, [%r7+8];
	ld.shared.f32 	%f28, [%r11+128];
	fma.rn.f32 	%f29, %f27, %f28, %f26;
	ld.shared.f32 	%f30, [%r7+12];
	ld.shared.f32 	%f31, [%r11+192];
	fma.rn.f32 	%f32, %f30, %f31, %f29;
	ld.shared.f32 	%f33, [%r7+16];
	ld.shared.f32 	%f34, [%r11+256];
	fma.rn.f32 	%f35, %f33, %f34, %f32;
	ld.shared.f32 	%f36, [%r7+20];
	ld.shared.f32 	%f37, [%r11+320];
	fma.rn.f32 	%f38, %f36, %f37, %f35;
	ld.shared.f32 	%f39, [%r7+24];
	ld.shared.f32 	%f40, [%r11+384];
	fma.rn.f32 	%f41, %f39, %f40, %f38;
	ld.shared.f32 	%f42, [%r7+28];
	ld.shared.f32 	%f43, [%r11+448];
	fma.rn.f32 	%f44, %f42, %f43, %f41;
	ld.shared.f32 	%f45, [%r7+32];
	ld.shared.f32 	%f46, [%r11+512];
	fma.rn.f32 	%f47, %f45, %f46, %f44;
	ld.shared.f32 	%f48, [%r7+36];
	ld.shared.f32 	%f49, [%r11+576];
	fma.rn.f32 	%f50, %f48, %f49, %f47;
	ld.shared.f32 	%f51, [%r7+40];
	ld.shared.f32 	%f52, [%r11+640];
	fma.rn.f32 	%f53, %f51, %f52, %f50;
	ld.shared.f32 	%f54, [%r7+44];
	ld.shared.f32 	%f55, [%r11+704];
	fma.rn.f32 	%f56, %f54, %f55, %f53;
	ld.shared.f32 	%f57, [%r7+48];
	ld.shared.f32 	%f58, [%r11+768];
	fma.rn.f32 	%f59, %f57, %f58, %f56;
	ld.shared.f32 	%f60, [%r7+52];
	ld.shared.f32 	%f61, [%r11+832];
	fma.rn.f32 	%f62, %f60, %f61, %f59;
	ld.shared.f32 	%f63, [%r7+56];
	ld.shared.f32 	%f64, [%r11+896];
	fma.rn.f32 	%f65, %f63, %f64, %f62;
	ld.shared.f32 	%f66, [%r7+60];
	ld.shared.f32 	%f67, [%r11+960];
	fma.rn.f32 	%f4, %f66, %f67, %f65;
	bar.sync 	0;
	add.s32 	%r43, %r52, 16;
	setp.lt.s32 	%p7, %r43, %r24;
	and.pred  	%p8, %p6, %p7;
	@%p8 bra 	$L__BB0_8;
	mov.b32 	%r44, 0;
	st.shared.u32 	[%r8], %r44;
	st.shared.u32 	[%r9], %r44;
	mov.f32 	%f188, 0f00000000;
	bra.uni 	$L__BB0_9;
$L__BB0_8:
	mul.wide.s32 	%rd12, %r53, 4;
	add.s64 	%rd13, %rd3, %rd12;
	ld.global.nc.f32 	%f69, [%rd13];
	st.shared.f32 	[%r8], %f69;
	add.s64 	%rd14, %rd2, %rd12;
	ld.global.nc.f32 	%f70, [%rd14];
	st.shared.f32 	[%r9], %f70;
	add.s64 	%rd15, %rd1, %rd12;
	ld.global.nc.f32 	%f188, [%rd15];
$L__BB0_9:
	st.shared.f32 	[%r5], %f188;
	bar.sync 	0;
	ld.shared.f32 	%f71, [%r7];
	ld.shared.f32 	%f72, [%r11];
	fma.rn.f32 	%f73, %f71, %f72, %f4;
	ld.shared.f32 	%f74, [%r7+4];
	ld.shared.f32 	%f75, [%r11+64];
	fma.rn.f32 	%f76, %f74, %f75, %f73;
	ld.shared.f32 	%f77, [%r7+8];
	ld.shared.f32 	%f78, [%r11+128];
	fma.rn.f32 	%f79, %f77, %f78, %f76;
	ld.shared.f32 	%f80, [%r7+12];
	ld.shared.f32 	%f81, [%r11+192];
	fma.rn.f32 	%f82, %f80, %f81, %f79;
	ld.shared.f32 	%f83, [%r7+16];
	ld.shared.f32 	%f84, [%r11+256];
	fma.rn.f32 	%f85, %f83, %f84, %f82;
	ld.shared.f32 	%f86, [%r7+20];
	ld.shared.f32 	%f87, [%r11+320];
	fma.rn.f32 	%f88, %f86, %f87, %f85;
	ld.shared.f32 	%f89, [%r7+24];
	ld.shared.f32 	%f90, [%r11+384];
	fma.rn.f32 	%f91, %f89, %f90, %f88;
	ld.shared.f32 	%f92, [%r7+28];
	ld.shared.f32 	%f93, [%r11+448];
	fma.rn.f32 	%f94, %f92, %f93, %f91;
	ld.shared.f32 	%f95, [%r7+32];
	ld.shared.f32 	%f96, [%r11+512];
	fma.rn.f32 	%f97, %f95, %f96, %f94;
	ld.shared.f32 	%f98, [%r7+36];
	ld.shared.f32 	%f99, [%r11+576];
	fma.rn.f32 	%f100, %f98, %f99, %f97;
	ld.shared.f32 	%f101, [%r7+40];
	ld.shared.f32 	%f102, [%r11+640];
	fma.rn.f32 	%f103, %f101, %f102, %f100;
	ld.shared.f32 	%f104, [%r7+44];
	ld.shared.f32 	%f105, [%r11+704];
	fma.rn.f32 	%f106, %f104, %f105, %f103;
	ld.shared.f32 	%f107, [%r7+48];
	ld.shared.f32 	%f108, [%r11+768];
	fma.rn.f32 	%f109, %f107, %f108, %f106;
	ld.shared.f32 	%f110, [%r7+52];
	ld.shared.f32 	%f111, [%r11+832];
	fma.rn.f32 	%f112, %f110, %f111, %f109;
	ld.shared.f32 	%f113, [%r7+56];
	ld.shared.f32 	%f114, [%r11+896];
	fma.rn.f32 	%f115, %f113, %f114, %f112;
	ld.shared.f32 	%f116, [%r7+60];
	ld.shared.f32 	%f117, [%r11+960];
	fma.rn.f32 	%f192, %f116, %f117, %f115;
	bar.sync 	0;
	add.s32 	%r54, %r54, 2;
	add.s32 	%r53, %r53, 32;
	add.s32 	%r52, %r52, 32;
	setp.ne.s32 	%p9, %r54, 0;
	@%p9 bra 	$L__BB0_3;
	and.b32  	%r55, %r6, 2147483616;
$L__BB0_11:
	and.b32  	%r45, %r6, 16;
	setp.eq.s32 	%p10, %r45, 0;
	@%p10 bra 	$L__BB0_16;
	setp.lt.u32 	%p11, %r3, %r23;
	add.s32 	%r46, %r55, %r1;
	setp.lt.s32 	%p12, %r46, %r24;
	and.pred  	%p13, %p11, %p12;
	@%p13 bra 	$L__BB0_14;
	mov.b32 	%r47, 0;
	st.shared.u32 	[%r8], %r47;
	st.shared.u32 	[%r9], %r47;
	mov.f32 	%f191, 0f00000000;
	bra.uni 	$L__BB0_15;
$L__BB0_14:
	add.s32 	%r48, %r46, %r10;
	mul.wide.s32 	%rd16, %r48, 4;
	add.s64 	%rd17, %rd3, %rd16;
	ld.global.nc.f32 	%f119, [%rd17];
	st.shared.f32 	[%r8], %f119;
	add.s64 	%rd18, %rd2, %rd16;
	ld.global.nc.f32 	%f120, [%rd18];
	st.shared.f32 	[%r9], %f120;
	add.s64 	%rd19, %rd1, %rd16;
	ld.global.nc.f32 	%f191, [%rd19];
$L__BB0_15:
	st.shared.f32 	[%r5], %f191;
	bar.sync 	0;
	ld.shared.f32 	%f121, [%r7];
	ld.shared.f32 	%f122, [%r11];
	fma.rn.f32 	%f123, %f121, %f122, %f192;
	ld.shared.f32 	%f124, [%r7+4];
	ld.shared.f32 	%f125, [%r11+64];
	fma.rn.f32 	%f126, %f124, %f125, %f123;
	ld.shared.f32 	%f127, [%r7+8];
	ld.shared.f32 	%f128, [%r11+128];
	fma.rn.f32 	%f129, %f127, %f128, %f126;
	ld.shared.f32 	%f130, [%r7+12];
	ld.shared.f32 	%f131, [%r11+192];
	fma.rn.f32 	%f132, %f130, %f131, %f129;
	ld.shared.f32 	%f133, [%r7+16];
	ld.shared.f32 	%f134, [%r11+256];
	fma.rn.f32 	%f135, %f133, %f134, %f132;
	ld.shared.f32 	%f136, [%r7+20];
	ld.shared.f32 	%f137, [%r11+320];
	fma.rn.f32 	%f138, %f136, %f137, %f135;
	ld.shared.f32 	%f139, [%r7+24];
	ld.shared.f32 	%f140, [%r11+384];
	fma.rn.f32 	%f141, %f139, %f140, %f138;
	ld.shared.f32 	%f142, [%r7+28];
	ld.shared.f32 	%f143, [%r11+448];
	fma.rn.f32 	%f144, %f142, %f143, %f141;
	ld.shared.f32 	%f145, [%r7+32];
	ld.shared.f32 	%f146, [%r11+512];
	fma.rn.f32 	%f147, %f145, %f146, %f144;
	ld.shared.f32 	%f148, [%r7+36];
	ld.shared.f32 	%f149, [%r11+576];
	fma.rn.f32 	%f150, %f148, %f149, %f147;
	ld.shared.f32 	%f151, [%r7+40];
	ld.shared.f32 	%f152, [%r11+640];
	fma.rn.f32 	%f153, %f151, %f152, %f150;
	ld.shared.f32 	%f154, [%r7+44];
	ld.shared.f32 	%f155, [%r11+704];
	fma.rn.f32 	%f156, %f154, %f155, %f153;
	ld.shared.f32 	%f157, [%r7+48];
	ld.shared.f32 	%f158, [%r11+768];
	fma.rn.f32 	%f159, %f157, %f158, %f156;
	ld.shared.f32 	%f160, [%r7+52];
	ld.shared.f32 	%f161, [%r11+832];
	fma.rn.f32 	%f162, %f160, %f161, %f159;
	ld.shared.f32 	%f163, [%r7+56];
	ld.shared.f32 	%f164, [%r11+896];
	fma.rn.f32 	%f165, %f163, %f164, %f162;
	ld.shared.f32 	%f166, [%r7+60];
	ld.shared.f32 	%f167, [%r11+960];
	fma.rn.f32 	%f192, %f166, %f167, %f165;
	bar.sync 	0;
$L__BB0_16:
	setp.ge.s32 	%p14, %r3, %r23;
	setp.ge.s32 	%p15, %r4, %r24;
	or.pred  	%p16, %p14, %p15;
	@%p16 bra 	$L__BB0_18;
	cvt.rn.f32.s32 	%f168, %r24;
	sqrt.rn.f32 	%f169, %f168;
	rcp.rn.f32 	%f170, %f169;
	mul.f32 	%f171, %f192, %f170;
	fma.rn.f32 	%f172, %f171, 0f3BBB989D, 0f3F000000;
	cvt.sat.f32.f32 	%f173, %f172;
	mov.f32 	%f174, 0f4B400001;
	mov.f32 	%f175, 0f437C0000;
	fma.rm.f32 	%f176, %f173, %f175, %f174;
	add.f32 	%f177, %f176, 0fCB40007F;
	neg.f32 	%f178, %f177;
	fma.rn.f32 	%f179, %f171, 0f3FB8AA3B, %f178;
	fma.rn.f32 	%f180, %f171, 0f32A57060, %f179;
	mov.b32 	%r49, %f176;
	shl.b32 	%r50, %r49, 23;
	mov.b32 	%f181, %r50;
	ex2.approx.ftz.f32 	%f182, %f180;
	mul.f32 	%f183, %f182, %f181;
	ld.shared.f32 	%f184, [%r5];
	mul.f32 	%f185, %f183, %f184;
	mad.lo.s32 	%r51, %r24, %r3, %r4;
	cvta.to.global.u64 	%rd20, %rd4;
	mul.wide.s32 	%rd21, %r51, 4;
	add.s64 	%rd22, %rd20, %rd21;
	st.global.f32 	[%rd22], %f185;
$L__BB0_18:
	ret;

}


// ===== COMPILED SASS (sm_100) =====

	.target	sm_100

	.elftype	@"ET_EXEC"


//--------------------- .note.nv.tkinfo           --------------------------
	.section	.note.nv.tkinfo,"",@"SHT_NOTE"
	.sectionflags	@"SHF_NOTE_NV_TKINFO"
	.tkinfo
        /*0018*/ 	.word	0x00000002
        /*0030*/ 	.string	""
        /*0030*/ 	.string	"ptxas"
        /*0030*/ 	.string	"Cuda compilation tools, release 13.0, V13.0.88"
        /*0030*/ 	.string	"Build cuda_13.0.r13.0/compiler.36424714_0"
        /*0030*/ 	.string	"-arch sm_100 -m 64 "



//--------------------- .note.nv.cuinfo           --------------------------
	.section	.note.nv.cuinfo,"",@"SHT_NOTE"
	.sectionflags	@"SHF_NOTE_NV_CUINFO"
        /*0018*/ 	.short	0x0002
        /*001a*/ 	.short	0x0064
        /*001c*/ 	.short	0x0082
	.zero		2


//--------------------- .nv.info                  --------------------------
	.section	.nv.info,"",@"SHT_CUDA_INFO"
	.align	4


	//----- nvinfo : EIATTR_REGCOUNT
	.align		4
        /*0000*/ 	.byte	0x04, 0x2f
        /*0002*/ 	.short	(.L_1 - .L_0)
	.align		4
.L_0:
        /*0004*/ 	.word	index@(_Z22flash_attention_kernelPKfS0_S0_Pfii)
        /*0008*/ 	.word	0x00000020


	//----- nvinfo : EIATTR_FRAME_SIZE
	.align		4
.L_1:
        /*000c*/ 	.byte	0x04, 0x11
        /*000e*/ 	.short	(.L_3 - .L_2)
	.align		4
.L_2:
        /*0010*/ 	.word	index@($__internal_1_$__cuda_sm20_sqrt_rn_f32_slowpath)
        /*0014*/ 	.word	0x00000000


	//----- nvinfo : EIATTR_FRAME_SIZE
	.align		4
.L_3:
        /*0018*/ 	.byte	0x04, 0x11
        /*001a*/ 	.short	(.L_5 - .L_4)
	.align		4
.L_4:
        /*001c*/ 	.word	index@($__internal_0_$__cuda_sm20_rcp_rn_f32_slowpath)
        /*0020*/ 	.word	0x00000000


	//----- nvinfo : EIATTR_FRAME_SIZE
	.align		4
.L_5:
        /*0024*/ 	.byte	0x04, 0x11
        /*0026*/ 	.short	(.L_7 - .L_6)
	.align		4
.L_6:
        /*0028*/ 	.word	index@(_Z22flash_attention_kernelPKfS0_S0_Pfii)
        /*002c*/ 	.word	0x00000000


	//----- nvinfo : EIATTR_MIN_STACK_SIZE
	.align		4
.L_7:
        /*0030*/ 	.byte	0x04, 0x12
        /*0032*/ 	.short	(.L_9 - .L_8)
	.align		4
.L_8:
        /*0034*/ 	.word	index@(_Z22flash_attention_kernelPKfS0_S0_Pfii)
        /*0038*/ 	.word	0x00000000
.L_9:


//--------------------- .nv.compat                --------------------------
	.section	.nv.compat,"",@"SHT_CUDA_COMPAT_INFO"
	.align	4
        /*0000*/ 	.byte	0x02, 0x09, 0x00, 0x00, 0x02, 0x02, 0x01, 0x00, 0x02, 0x05, 0x05, 0x00, 0x03, 0x07, 0x01, 0x01
        /*0010*/ 	.byte	0x02, 0x03, 0x00, 0x00, 0x02, 0x06, 0x01, 0x00, 0x04, 0x0b, 0x08, 0x00, 0x01, 0x00, 0x00, 0x00
        /*0020*/ 	.byte	0x00, 0x00, 0x00, 0x00


//--------------------- .nv.info._Z22flash_attention_kernelPKfS0_S0_Pfii --------------------------
	.section	.nv.info._Z22flash_attention_kernelPKfS0_S0_Pfii,"",@"SHT_CUDA_INFO"
	.sectionflags	@""
	.align	4


	//----- nvinfo : EIATTR_CUDA_API_VERSION
	.align		4
        /*0000*/ 	.byte	0x04, 0x37
        /*0002*/ 	.short	(.L_11 - .L_10)
.L_10:
        /*0004*/ 	.word	0x00000082


	//----- nvinfo : EIATTR_KPARAM_INFO
	.align		4
.L_11:
        /*0008*/ 	.byte	0x04, 0x17
        /*000a*/ 	.short	(.L_13 - .L_12)
.L_12:
        /*000c*/ 	.word	0x00000000
        /*0010*/ 	.short	0x0005
        /*0012*/ 	.short	0x0024
        /*0014*/ 	.byte	0x00, 0xf0, 0x11, 0x00


	//----- nvinfo : EIATTR_KPARAM_INFO
	.align		4
.L_13:
        /*0018*/ 	.byte	0x04, 0x17
        /*001a*/ 	.short	(.L_15 - .L_14)
.L_14:
        /*001c*/ 	.word	0x00000000
        /*0020*/ 	.short	0x0004
        /*0022*/ 	.short	0x0020
        /*0024*/ 	.byte	0x00, 0xf0, 0x11, 0x00


	//----- nvinfo : EIATTR_KPARAM_INFO
	.align		4
.L_15:
        /*0028*/ 	.byte	0x04, 0x17
        /*002a*/ 	.short	(.L_17 - .L_16)
.L_16:
        /*002c*/ 	.word	0x00000000
        /*0030*/ 	.short	0x0003
        /*0032*/ 	.short	0x0018
        /*0034*/ 	.byte	0x00, 0xf5, 0x21, 0x00


	//----- nvinfo : EIATTR_KPARAM_INFO
	.align		4
.L_17:
        /*0038*/ 	.byte	0x04, 0x17
        /*003a*/ 	.short	(.L_19 - .L_18)
.L_18:
        /*003c*/ 	.word	0x00000000
        /*0040*/ 	.short	0x0002
        /*0042*/ 	.short	0x0010
        /*0044*/ 	.byte	0x00, 0xf5, 0x21, 0x00


	//----- nvinfo : EIATTR_KPARAM_INFO
	.align		4
.L_19:
        /*0048*/ 	.byte	0x04, 0x17
        /*004a*/ 	.short	(.L_21 - .L_20)
.L_20:
        /*004c*/ 	.word	0x00000000
        /*0050*/ 	.short	0x0001
        /*0052*/ 	.short	0x0008
        /*0054*/ 	.byte	0x00, 0xf5, 0x21, 0x00


	//----- nvinfo : EIATTR_KPARAM_INFO
	.align		4
.L_21:
        /*0058*/ 	.byte	0x04, 0x17
        /*005a*/ 	.short	(.L_23 - .L_22)
.L_22:
        /*005c*/ 	.word	0x00000000
        /*0060*/ 	.short	0x0000
        /*0062*/ 	.short	0x0000
        /*0064*/ 	.byte	0x00, 0xf5, 0x21, 0x00


	//----- nvinfo : EIATTR_SPARSE_MMA_MASK
	.align		4
.L_23:
        /*0068*/ 	.byte	0x03, 0x50
        /*006a*/ 	.short	0x0000


	//----- nvinfo : EIATTR_MAXREG_COUNT
	.align		4
        /*006c*/ 	.byte	0x03, 0x1b
        /*006e*/ 	.short	0x00ff


	//----- nvinfo : EIATTR_NUM_BARRIERS
	.align		4
        /*0070*/ 	.byte	0x02, 0x4c
        /*0072*/ 	.byte	0x01
	.zero		1


	//----- nvinfo : EIATTR_MERCURY_ISA_VERSION
	.align		4
        /*0074*/ 	.byte	0x03, 0x5f
        /*0076*/ 	.short	0x0101


	//----- nvinfo : EIATTR_VRC_CTA_INIT_COUNT
	.align		4
        /*0078*/ 	.byte	0x02, 0x4a
	.zero		1
	.zero		1


	//----- nvinfo : EIATTR_EXIT_INSTR_OFFSETS
	.align		4
        /*007c*/ 	.byte	0x04, 0x1c
        /*007e*/ 	.short	(.L_25 - .L_24)


	//   ....[0]....
.L_24:
        /*0080*/ 	.word	0x00000e00


	//   ....[1]....
        /*0084*/ 	.word	0x000010b0


	//----- nvinfo : EIATTR_CRS_STACK_SIZE
	.align		4
.L_25:
        /*0088*/ 	.byte	0x04, 0x1e
        /*008a*/ 	.short	(.L_27 - .L_26)
.L_26:
        /*008c*/ 	.word	0x00000000


	//----- nvinfo : EIATTR_CBANK_PARAM_SIZE
	.align		4
.L_27:
        /*0090*/ 	.byte	0x03, 0x19
        /*0092*/ 	.short	0x0028


	//----- nvinfo : EIATTR_PARAM_CBANK
	.align		4
        /*0094*/ 	.byte	0x04, 0x0a
        /*0096*/ 	.short	(.L_29 - .L_28)
	.align		4
.L_28:
        /*0098*/ 	.word	index@(.nv.constant0._Z22flash_attention_kernelPKfS0_S0_Pfii)
        /*009c*/ 	.short	0x0380
        /*009e*/ 	.short	0x0028


	//----- nvinfo : EIATTR_SW_WAR
	.align		4
.L_29:
        /*00a0*/ 	.byte	0x04, 0x36
        /*00a2*/ 	.short	(.L_31 - .L_30)
.L_30:
        /*00a4*/ 	.word	0x00000008
.L_31:


//--------------------- .nv.callgraph             --------------------------
	.section	.nv.callgraph,"",@"SHT_CUDA_CALLGRAPH"
	.align	4
	.sectionentsize	8
	.align		4
        /*0000*/ 	.word	0x00000000
	.align		4
        /*0004*/ 	.word	0xffffffff
	.align		4
        /*0008*/ 	.word	0x00000000
	.align		4
        /*000c*/ 	.word	0xfffffffe
	.align		4
        /*0010*/ 	.word	0x00000000
	.align		4
        /*0014*/ 	.word	0xfffffffd
	.align		4
        /*0018*/ 	.word	0x00000000
	.align		4
        /*001c*/ 	.word	0xfffffffc


//--------------------- .text._Z22flash_attention_kernelPKfS0_S0_Pfii --------------------------
	.section	.text._Z22flash_attention_kernelPKfS0_S0_Pfii,"ax",@progbits
	.align	128
        .global         _Z22flash_attention_kernelPKfS0_S0_Pfii
        .type           _Z22flash_attention_kernelPKfS0_S0_Pfii,@function
        .size           _Z22flash_attention_kernelPKfS0_S0_Pfii,(.L_x_15 - _Z22flash_attention_kernelPKfS0_S0_Pfii)
        .other          _Z22flash_attention_kernelPKfS0_S0_Pfii,@"STO_CUDA_ENTRY STV_DEFAULT"
_Z22flash_attention_kernelPKfS0_S0_Pfii:
.text._Z22flash_attention_kernelPKfS0_S0_Pfii:
[----:B------:R-:W-:Y:S01]  /*0000*/  LDC R1, c[0x0][0x37c] ;  /* 0x0000df00ff017b82 */ /* 0x000fe20000000800 */
[----:B------:R-:W0:Y:S07]  /*0010*/  S2R R4, SR_TID.Y ;  /* 0x0000000000047919 */ /* 0x000e2e0000002200 */
[----:B------:R-:W1:Y:S01]  /*0020*/  S2UR UR6, SR_CgaCtaId ;  /* 0x00000000000679c3 */ /* 0x000e620000008800 */
[----:B------:R-:W2:Y:S01]  /*0030*/  LDCU UR7, c[0x0][0x3a0] ;  /* 0x00007400ff0777ac */ /* 0x000ea20008000800 */
[----:B------:R-:W-:Y:S01]  /*0040*/  HFMA2 R7, -RZ, RZ, 0, 0 ;  /* 0x00000000ff077431 */ /* 0x000fe200000001ff */
[----:B------:R-:W3:Y:S01]  /*0050*/  S2R R17, SR_CTAID.Y ;  /* 0x0000000000117919 */ /* 0x000ee20000002600 */
[----:B------:R-:W-:Y:S01]  /*0060*/  UMOV UR4, 0x400 ;  /* 0x0000040000047882 */ /* 0x000fe20000000000 */
[----:B------:R-:W4:Y:S01]  /*0070*/  LDCU.64 UR10, c[0x0][0x358] ;  /* 0x00006b00ff0a77ac */ /* 0x000f220008000a00 */
[----:B------:R-:W5:Y:S01]  /*0080*/  S2R R18, SR_TID.X ;  /* 0x0000000000127919 */ /* 0x000f620000002100 */
[----:B------:R-:W-:Y:S01]  /*0090*/  UIADD3 UR5, UPT, UPT, UR4, 0x800, URZ ;  /* 0x0000080004057890 */ /* 0x000fe2000fffe0ff */
[----:B------:R-:W4:Y:S01]  /*00a0*/  S2R R5, SR_CTAID.X ;  /* 0x0000000000057919 */ /* 0x000f220000002500 */
[----:B--2---:R-:W-:-:S02]  /*00b0*/  UISETP.GE.AND UP0, UPT, UR7, 0x1, UPT ;  /* 0x000000010700788c */ /* 0x004fc4000bf06270 */
[----:B-1----:R-:W-:-:S06]  /*00c0*/  ULEA UR5, UR6, UR5, 0x18 ;  /* 0x0000000506057291 */ /* 0x002fcc000f8ec0ff */
[----:B0-----:R-:W-:Y:S02]  /*00d0*/  LEA R3, R4, UR5, 0x6 ;  /* 0x0000000504037c11 */ /* 0x001fe4000f8e30ff */
[----:B---3--:R-:W-:Y:S02]  /*00e0*/  LEA R17, R17, R4, 0x4 ;  /* 0x0000000411117211 */ /* 0x008fe400078e20ff */
[----:B-----5:R-:W-:Y:S02]  /*00f0*/  LEA R0, R18, R3, 0x2 ;  /* 0x0000000312007211 */ /* 0x020fe400078e10ff */
[----:B----4-:R-:W-:Y:S01]  /*0100*/  LEA R2, R5, R18, 0x4 ;  /* 0x0000001205027211 */ /* 0x010fe200078e20ff */
[----:B------:R-:W-:Y:S06]  /*0110*/  BRA.U !UP0, `(.L_x_0) ;  /* 0x0000000d082c7547 */ /* 0x000fec000b800000 */
[----:B------:R-:W-:Y:S01]  /*0120*/  UIADD3 UR5, UPT, UPT, UR4, 0x400, URZ ;  /* 0x0000040004057890 */ /* 0x000fe2000fffe0ff */
[----:B------:R-:W-:Y:S01]  /*0130*/  MOV R7, RZ ;  /* 0x000000ff00077202 */ /* 0x000fe20000000f00 */
[----:B------:R-:W-:Y:S02]  /*0140*/  UISETP.GE.U32.AND UP0, UPT, UR7, 0x11, UPT ;  /* 0x000000110700788c */ /* 0x000fe4000bf06070 */
[----:B------:R-:W-:Y:S02]  /*0150*/  ULEA UR4, UR6, UR4, 0x18 ;  /* 0x0000000406047291 */ /* 0x000fe4000f8ec0ff */
[----:B------:R-:W-:Y:S02]  /*0160*/  ULEA UR5, UR6, UR5, 0x18 ;  /* 0x0000000506057291 */ /* 0x000fe4000f8ec0ff */
[----:B------:R-:W-:Y:S02]  /*0170*/  UIADD3 UR6, UPT, UPT, UR7, 0xf, URZ ;  /* 0x0000000f07067890 */ /* 0x000fe4000fffe0ff */
[----:B------:R-:W-:Y:S01]  /*0180*/  LEA R16, R4, UR4, 0x6 ;  /* 0x0000000404107c11 */ /* 0x000fe2000f8e30ff */
[----:B------:R-:W-:Y:S01]  /*0190*/  UMOV UR4, URZ ;  /* 0x000000ff00047c82 */ /* 0x000fe20008000000 */
[----:B------:R-:W-:-:S02]  /*01a0*/  LEA R3, R18, UR5, 0x2 ;  /* 0x0000000512037c11 */ /* 0x000fc4000f8e10ff */
[----:B------:R-:W-:Y:S02]  /*01b0*/  LEA R22, R18, R16, 0x2 ;  /* 0x0000001012167211 */ /* 0x000fe400078e10ff */
[----:B------:R-:W-:Y:S01]  /*01c0*/  LEA R21, R4, R3, 0x6 ;  /* 0x0000000304157211 */ /* 0x000fe200078e30ff */
[----:B------:R-:W-:Y:S06]  /*01d0*/  BRA.U !UP0, `(.L_x_1) ;  /* 0x0000000908007547 */ /* 0x000fec000b800000 */
[----:B------:R-:W0:Y:S01]  /*01e0*/  LDCU UR5, c[0x0][0x3a4] ;  /* 0x00007480ff0577ac */ /* 0x000e220008000800 */
[----:B------:R-:W-:Y:S02]  /*01f0*/  MOV R7, RZ ;  /* 0x000000ff00077202 */ /* 0x000fe40000000f00 */
[----:B------:R-:W-:Y:S01]  /*0200*/  MOV R19, R18 ;  /* 0x0000001200137202 */ /* 0x000fe20000000f00 */
[----:B------:R-:W-:Y:S01]  /*0210*/  USHF.R.U32.HI UR4, URZ, 0x4, UR6 ;  /* 0x00000004ff047899 */ /* 0x000fe20008011606 */
[----:B------:R-:W1:Y:S03]  /*0220*/  LDCU.64 UR8, c[0x0][0x3a0] ;  /* 0x00007400ff0877ac */ /* 0x000e660008000a00 */
[----:B------:R-:W-:-:S04]  /*0230*/  ULOP3.LUT UR4, UR4, 0x7fffffe, URZ, 0xc0, !UPT ;  /* 0x07fffffe04047892 */ /* 0x000fc8000f8ec0ff */
[----:B------:R-:W-:Y:S01]  /*0240*/  UIADD3 UR4, UPT, UPT, -UR4, URZ, URZ ;  /* 0x000000ff04047290 */ /* 0x000fe2000fffe1ff */
[----:B0-----:R-:W-:-:S05]  /*0250*/  IMAD R20, R17, UR5, R18 ;  /* 0x0000000511147c24 */ /* 0x001fca000f8e0212 */
[----:B-1----:R-:W-:-:S07]  /*0260*/  IADD3 R20, PT, PT, R20, 0x10, RZ ;  /* 0x0000001014147810 */ /* 0x002fce0007ffe0ff */
.L_x_2:
[----:B------:R-:W-:Y:S01]  /*0270*/  ISETP.GE.AND P0, PT, R19, UR9, PT ;  /* 0x0000000913007c0c */ /* 0x000fe2000bf06270 */
[----:B------:R-:W-:Y:S01]  /*0280*/  UMOV UR7, UR8 ;  /* 0x0000000800077c82 */ /* 0x000fe20008000000 */
[----:B------:R-:W0:Y:S02]  /*0290*/  LDC.64 R10, c[0x0][0x380] ;  /* 0x0000e000ff0a7b82 */ /* 0x000e240000000a00 */
[----:B------:R-:W-:-:S06]  /*02a0*/  ISETP.GE.U32.OR P0, PT, R17, UR7, P0 ;  /* 0x0000000711007c0c */ /* 0x000fcc0008706470 */
[----:B------:R-:W1:Y:S07]  /*02b0*/  LDC.64 R8, c[0x0][0x388] ;  /* 0x0000e200ff087b82 */ /* 0x000e6e0000000a00 */
[----:B------:R-:W-:Y:S01]  /*02c0*/  @!P0 IADD3 R13, PT, PT, R20, -0x10, RZ ;  /* 0xfffffff0140d8810 */ /* 0x000fe20007ffe0ff */
[----:B------:R-:W2:Y:S04]  /*02d0*/  @!P0 LDC.64 R4, c[0x0][0x390] ;  /* 0x0000e400ff048b82 */ /* 0x000ea80000000a00 */
[----:B0-----:R-:W-:-:S04]  /*02e0*/  @!P0 IMAD.WIDE R10, R13, 0x4, R10 ;  /* 0x000000040d0a8825 */ /* 0x001fc800078e020a */
[----:B------:R-:W0:Y:S01]  /*02f0*/  LDC.64 R14, c[0x0][0x380] ;  /* 0x0000e000ff0e7b82 */ /* 0x000e220000000a00 */
[----:B------:R-:W3:Y:S01]  /*0300*/  @!P0 LDG.E.CONSTANT R27, desc[UR10][R10.64] ;  /* 0x0000000a0a1b8981 */ /* 0x000ee2000c1e9900 */
[----:B--2---:R-:W-:-:S04]  /*0310*/  @!P0 IMAD.WIDE R4, R13, 0x4, R4 ;  /* 0x000000040d048825 */ /* 0x004fc800078e0204 */
[----:B-1----:R-:W-:Y:S01]  /*0320*/  @!P0 IMAD.WIDE R12, R13, 0x4, R8 ;  /* 0x000000040d0c8825 */ /* 0x002fe200078e0208 */
[----:B------:R-:W2:Y:S04]  /*0330*/  @!P0 LDG.E.CONSTANT R29, desc[UR10][R4.64] ;  /* 0x0000000a041d8981 */ /* 0x000ea8000c1e9900 */
[----:B------:R-:W4:Y:S01]  /*0340*/  @!P0 LDG.E.CONSTANT R6, desc[UR10][R12.64] ;  /* 0x0000000a0c068981 */ /* 0x000f22000c1e9900 */
[----:B------:R-:W-:-:S04]  /*0350*/  IADD3 R8, PT, PT, R19, 0x10, RZ ;  /* 0x0000001013087810 */ /* 0x000fc80007ffe0ff */
[----:B------:R-:W-:Y:S02]  /*0360*/  ISETP.GE.AND P1, PT, R8, UR9, PT ;  /* 0x0000000908007c0c */ /* 0x000fe4000bf26270 */
[----:B------:R-:W1:Y:S02]  /*0370*/  LDC.64 R8, c[0x0][0x388] ;  /* 0x0000e200ff087b82 */ /* 0x000e640000000a00 */
[----:B------:R-:W-:-:S13]  /*0380*/  ISETP.LT.U32.AND P1, PT, R17, UR7, !P1 ;  /* 0x0000000711007c0c */ /* 0x000fda000cf21070 */
[----:B-1----:R-:W-:-:S04]  /*0390*/  @P1 IMAD.WIDE R24, R20, 0x4, R8 ;  /* 0x0000000414181825 */ /* 0x002fc800078e0208 */
[----:B0-----:R-:W-:Y:S02]  /*03a0*/  @P1 IMAD.WIDE R14, R20, 0x4, R14 ;  /* 0x00000004140e1825 */ /* 0x001fe400078e020e */
[----:B------:R-:W5:Y:S04]  /*03b0*/  @P1 LDG.E.CONSTANT R24, desc[UR10][R24.64] ;  /* 0x0000000a18181981 */ /* 0x000f68000c1e9900 */
[----:B------:R0:W5:Y:S04]  /*03c0*/  @P1 LDG.E.CONSTANT R23, desc[UR10][R14.64] ;  /* 0x0000000a0e171981 */ /* 0x000168000c1e9900 */
[----:B---3--:R-:W-:Y:S01]  /*03d0*/  @!P0 STS [R22], R27 ;  /* 0x0000001b16008388 */ /* 0x008fe20000000800 */
[----:B------:R-:W-:-:S03]  /*03e0*/  @P0 MOV R29, RZ ;  /* 0x000000ff001d0202 */ /* 0x000fc60000000f00 */
[----:B----4-:R-:W-:Y:S04]  /*03f0*/  @!P0 STS [R21], R6 ;  /* 0x0000000615008388 */ /* 0x010fe80000000800 */
[----:B------:R-:W-:Y:S04]  /*0400*/  @P0 STS [R22], RZ ;  /* 0x000000ff16000388 */ /* 0x000fe80000000800 */
[----:B------:R-:W-:Y:S04]  /*0410*/  @P0 STS [R21], RZ ;  /* 0x000000ff15000388 */ /* 0x000fe80000000800 */
[----:B--2---:R-:W-:Y:S01]  /*0420*/  STS [R0], R29 ;  /* 0x0000001d00007388 */ /* 0x004fe20000000800 */
[----:B------:R-:W-:Y:S06]  /*0430*/  BAR.SYNC.DEFER_BLOCKING 0x0 ;  /* 0x0000000000007b1d */ /* 0x000fec0000010000 */
[----:B------:R-:W-:Y:S04]  /*0440*/  LDS R4, [R3] ;  /* 0x0000000003047984 */ /* 0x000fe80000000800 */
[----:B------:R-:W1:Y:S04]  /*0450*/  LDS.128 R8, [R16] ;  /* 0x0000000010087984 */ /* 0x000e680000000c00 */
[----:B0-----:R-:W0:Y:S04]  /*0460*/  LDS R15, [R3+0x40] ;  /* 0x00004000030f7984 */ /* 0x001e280000000800 */
[----:B------:R-:W2:Y:S04]  /*0470*/  LDS R26, [R3+0x80] ;  /* 0x00008000031a7984 */ /* 0x000ea80000000800 */
[----:B------:R-:W3:Y:S04]  /*0480*/  LDS R12, [R3+0xc0] ;  /* 0x0000c000030c7984 */ /* 0x000ee80000000800 */
[----:B------:R-:W-:Y:S04]  /*0490*/  LDS R13, [R3+0x100] ;  /* 0x00010000030d7984 */ /* 0x000fe80000000800 */
[----:B------:R-:W-:Y:S04]  /*04a0*/  LDS R14, [R3+0x140] ;  /* 0x00014000030e7984 */ /* 0x000fe80000000800 */
[----:B------:R-:W-:Y:S04]  /*04b0*/  LDS R25, [R3+0x240] ;  /* 0x0002400003197984 */ /* 0x000fe80000000800 */
[----:B------:R-:W-:Y:S04]  /*04c0*/  LDS R27, [R3+0x380] ;  /* 0x00038000031b7984 */ /* 0x000fe80000000800 */
[----:B------:R-:W-:Y:S01]  /*04d0*/  LDS R28, [R3+0x3c0] ;  /* 0x0003c000031c7984 */ /* 0x000fe20000000800 */
[----:B-1----:R-:W-:-:S03]  /*04e0*/  FFMA R8, R8, R4, R7 ;  /* 0x0000000408087223 */ /* 0x002fc60000000007 */
[----:B------:R-:W1:Y:S01]  /*04f0*/  LDS.128 R4, [R16+0x10] ;  /* 0x0000100010047984 */ /* 0x000e620000000c00 */
[----:B0-----:R-:W-:-:S03]  /*0500*/  FFMA R9, R15, R9, R8 ;  /* 0x000000090f097223 */ /* 0x001fc60000000008 */
[----:B------:R-:W0:Y:S01]  /*0510*/  LDS R15, [R3+0x180] ;  /* 0x00018000030f7984 */ /* 0x000e220000000800 */
[----:B--2---:R-:W-:-:S03]  /*0520*/  FFMA R9, R26, R10, R9 ;  /* 0x0000000a1a097223 */ /* 0x004fc60000000009 */
[----:B------:R-:W-:Y:S01]  /*0530*/  LDS R26, [R3+0x340] ;  /* 0x00034000031a7984 */ /* 0x000fe20000000800 */
[----:B---3--:R-:W-:-:S03]  /*0540*/  FFMA R9, R12, R11, R9 ;  /* 0x0000000b0c097223 */ /* 0x008fc60000000009 */
[----:B------:R-:W2:Y:S01]  /*0550*/  LDS R12, [R3+0x1c0] ;  /* 0x0001c000030c7984 */ /* 0x000ea20000000800 */
[----:B-1----:R-:W-:-:S03]  /*0560*/  FFMA R13, R4, R13, R9 ;  /* 0x0000000d040d7223 */ /* 0x002fc60000000009 */
[----:B------:R-:W-:Y:S04]  /*0570*/  LDS R4, [R3+0x200] ;  /* 0x0002000003047984 */ /* 0x000fe80000000800 */
[----:B------:R-:W1:Y:S01]  /*0580*/  LDS.128 R8, [R16+0x20] ;  /* 0x0000200010087984 */ /* 0x000e620000000c00 */
[----:B------:R-:W-:-:S04]  /*0590*/  FFMA R14, R14, R5, R13 ;  /* 0x000000050e0e7223 */ /* 0x000fc8000000000d */
[----:B0-----:R-:W-:Y:S02]  /*05a0*/  FFMA R15, R15, R6, R14 ;  /* 0x000000060f0f7223 */ /* 0x001fe4000000000e */
[----:B------:R-:W0:Y:S02]  /*05b0*/  LDS R6, [R3+0x280] ;  /* 0x0002800003067984 */ /* 0x000e240000000800 */
[----:B--2---:R-:W-:Y:S02]  /*05c0*/  FFMA R7, R12, R7, R15 ;  /* 0x000000070c077223 */ /* 0x004fe4000000000f */
[----:B------:R-:W-:Y:S02]  /*05d0*/  LDS.128 R12, [R16+0x30] ;  /* 0x00003000100c7984 */ /* 0x000fe40000000c00 */
[----:B-1----:R-:W-:Y:S02]  /*05e0*/  FFMA R4, R8, R4, R7 ;  /* 0x0000000408047223 */ /* 0x002fe40000000007 */
[----:B------:R-:W1:Y:S02]  /*05f0*/  LDS R8, [R3+0x2c0] ;  /* 0x0002c00003087984 */ /* 0x000e640000000800 */
[----:B------:R-:W-:-:S02]  /*0600*/  FFMA R7, R25, R9, R4 ;  /* 0x0000000919077223 */ /* 0x000fc40000000004 */
[----:B------:R-:W2:Y:S01]  /*0610*/  @P1 LDC.64 R4, c[0x0][0x390] ;  /* 0x0000e400ff041b82 */ /* 0x000ea20000000a00 */
[----:B------:R-:W-:Y:S01]  /*0620*/  @!P1 MOV R25, RZ ;  /* 0x000000ff00199202 */ /* 0x000fe20000000f00 */
[----:B------:R-:W3:Y:S06]  /*0630*/  LDS R9, [R3+0x300] ;  /* 0x0003000003097984 */ /* 0x000eec0000000800 */
[----:B------:R-:W-:Y:S01]  /*0640*/  BAR.SYNC.DEFER_BLOCKING 0x0 ;  /* 0x0000000000007b1d */ /* 0x000fe20000010000 */
[----:B--2---:R-:W-:-:S05]  /*0650*/  @P1 IMAD.WIDE R4, R20, 0x4, R4 ;  /* 0x0000000414041825 */ /* 0x004fca00078e0204 */
[----:B------:R-:W2:Y:S04]  /*0660*/  @P1 LDG.E.CONSTANT R25, desc[UR10][R4.64] ;  /* 0x0000000a04191981 */ /* 0x000ea8000c1e9900 */
[----:B------:R-:W-:Y:S04]  /*0670*/  @!P1 STS [R22], RZ ;  /* 0x000000ff16009388 */ /* 0x000fe80000000800 */
[----:B------:R-:W-:Y:S04]  /*0680*/  @!P1 STS [R21], RZ ;  /* 0x000000ff15009388 */ /* 0x000fe80000000800 */
[----:B-----5:R-:W-:Y:S04]  /*0690*/  @P1 STS [R22], R23 ;  /* 0x0000001716001388 */ /* 0x020fe80000000800 */
[----:B------:R-:W-:Y:S01]  /*06a0*/  @P1 STS [R21], R24 ;  /* 0x0000001815001388 */ /* 0x000fe20000000800 */
[----:B0-----:R-:W-:-:S04]  /*06b0*/  FFMA R29, R6, R10, R7 ;  /* 0x0000000a061d7223 */ /* 0x001fc80000000007 */
[----:B-1----:R-:W-:-:S04]  /*06c0*/  FFMA R11, R8, R11, R29 ;  /* 0x0000000b080b7223 */ /* 0x002fc8000000001d */
[----:B---3--:R-:W-:-:S04]  /*06d0*/  FFMA R9, R12, R9, R11 ;  /* 0x000000090c097223 */ /* 0x008fc8000000000b */
[----:B------:R-:W-:-:S04]  /*06e0*/  FFMA R26, R26, R13, R9 ;  /* 0x0000000d1a1a7223 */ /* 0x000fc80000000009 */
[----:B------:R-:W-:-:S04]  /*06f0*/  FFMA R27, R27, R14, R26 ;  /* 0x0000000e1b1b7223 */ /* 0x000fc8000000001a */
[----:B------:R-:W-:Y:S01]  /*0700*/  FFMA R15, R28, R15, R27 ;  /* 0x0000000f1c0f7223 */ /* 0x000fe2000000001b */
[----:B------:R-:W-:-:S04]  /*0710*/  UIADD3 UR4, UPT, UPT, UR4, 0x2, URZ ;  /* 0x0000000204047890 */ /* 0x000fc8000fffe0ff */
[----:B------:R-:W-:Y:S01]  /*0720*/  UISETP.NE.AND UP0, UPT, UR4, URZ, UPT ;  /* 0x000000ff0400728c */ /* 0x000fe2000bf05270 */
[----:B------:R-:W-:Y:S02]  /*0730*/  IADD3 R19, PT, PT, R19, 0x20, RZ ;  /* 0x0000002013137810 */ /* 0x000fe40007ffe0ff */
[----:B------:R-:W-:Y:S01]  /*0740*/  IADD3 R20, PT, PT, R20, 0x20, RZ ;  /* 0x0000002014147810 */ /* 0x000fe20007ffe0ff */
[----:B--2---:R-:W-:Y:S01]  /*0750*/  STS [R0], R25 ;  /* 0x0000001900007388 */ /* 0x004fe20000000800 */
[----:B------:R-:W-:Y:S06]  /*0760*/  BAR.SYNC.DEFER_BLOCKING 0x0 ;  /* 0x0000000000007b1d */ /* 0x000fec0000010000 */
[----:B------:R-:W-:Y:S04]  /*0770*/  LDS R25, [R3] ;  /* 0x0000000003197984 */ /* 0x000fe80000000800 */
[----:B------:R-:W0:Y:S04]  /*0780*/  LDS.128 R4, [R16] ;  /* 0x0000000010047984 */ /* 0x000e280000000c00 */
[----:B------:R-:W1:Y:S04]  /*0790*/  LDS R23, [R3+0x40] ;  /* 0x0000400003177984 */ /* 0x000e680000000800 */
[----:B------:R-:W2:Y:S04]  /*07a0*/  LDS R29, [R3+0x80] ;  /* 0x00008000031d7984 */ /* 0x000ea80000000800 */
[----:B------:R-:W3:Y:S04]  /*07b0*/  LDS R24, [R3+0xc0] ;  /* 0x0000c00003187984 */ /* 0x000ee80000000800 */
[----:B------:R-:W-:Y:S04]  /*07c0*/  LDS R27, [R3+0x100] ;  /* 0x00010000031b7984 */ /* 0x000fe80000000800 */
[----:B------:R-:W4:Y:S04]  /*07d0*/  LDS.128 R8, [R16+0x10] ;  /* 0x0000100010087984 */ /* 0x000f280000000c00 */
[----:B------:R-:W5:Y:S04]  /*07e0*/  LDS R28, [R3+0x140] ;  /* 0x00014000031c7984 */ /* 0x000f680000000800 */
[----:B------:R-:W5:Y:S01]  /*07f0*/  LDS R26, [R3+0x180] ;  /* 0x00018000031a7984 */ /* 0x000f620000000800 */
[----:B0-----:R-:W-:-:S03]  /*0800*/  FFMA R12, R4, R25, R15 ;  /* 0x00000019040c7223 */ /* 0x001fc6000000000f */
[----:B------:R-:W0:Y:S01]  /*0810*/  LDS R4, [R3+0x1c0] ;  /* 0x0001c00003047984 */ /* 0x000e220000000800 */
[----:B-1----:R-:W-:-:S03]  /*0820*/  FFMA R12, R23, R5, R12 ;  /* 0x00000005170c7223 */ /* 0x002fc6000000000c */
[----:B------:R-:W-:Y:S01]  /*0830*/  LDS R23, [R3+0x200] ;  /* 0x0002000003177984 */ /* 0x000fe20000000800 */
[----:B--2---:R-:W-:-:S03]  /*0840*/  FFMA R29, R29, R6, R12 ;  /* 0x000000061d1d7223 */ /* 0x004fc6000000000c */
[----:B------:R-:W1:Y:S01]  /*0850*/  LDS.128 R12, [R16+0x20] ;  /* 0x00002000100c7984 */ /* 0x000e620000000c00 */
[----:B---3--:R-:W-:-:S03]  /*0860*/  FFMA R7, R24, R7, R29 ;  /* 0x0000000718077223 */ /* 0x008fc6000000001d */
[----:B------:R-:W-:Y:S04]  /*0870*/  LDS R25, [R3+0x300] ;  /* 0x0003000003197984 */ /* 0x000fe80000000800 */
[----:B------:R-:W-:Y:S01]  /*0880*/  LDS R24, [R3+0x340] ;  /* 0x0003400003187984 */ /* 0x000fe20000000800 */
[----:B----4-:R-:W-:-:S03]  /*0890*/  FFMA R7, R8, R27, R7 ;  /* 0x0000001b08077223 */ /* 0x010fc60000000007 */
[----:B------:R-:W2:Y:S01]  /*08a0*/  LDS R8, [R3+0x240] ;  /* 0x0002400003087984 */ /* 0x000ea20000000800 */
[----:B-----5:R-:W-:-:S03]  /*08b0*/  FFMA R7, R28, R9, R7 ;  /* 0x000000091c077223 */ /* 0x020fc60000000007 */
[----:B------:R-:W3:Y:S01]  /*08c0*/  LDS R9, [R3+0x280] ;  /* 0x0002800003097984 */ /* 0x000ee20000000800 */
[----:B------:R-:W-:-:S03]  /*08d0*/  FFMA R7, R26, R10, R7 ;  /* 0x0000000a1a077223 */ /* 0x000fc60000000007 */
[----:B------:R-:W4:Y:S01]  /*08e0*/  LDS R10, [R3+0x2c0] ;  /* 0x0002c000030a7984 */ /* 0x000f220000000800 */
[----:B0-----:R-:W-:-:S03]  /*08f0*/  FFMA R27, R4, R11, R7 ;  /* 0x0000000b041b7223 */ /* 0x001fc60000000007 */
[----:B------:R-:W0:Y:S04]  /*0900*/  LDS.128 R4, [R16+0x30] ;  /* 0x0000300010047984 */ /* 0x000e280000000c00 */
[----:B------:R-:W5:Y:S01]  /*0910*/  LDS R11, [R3+0x380] ;  /* 0x00038000030b7984 */ /* 0x000f620000000800 */
[----:B-1----:R-:W-:-:S03]  /*0920*/  FFMA R23, R12, R23, R27 ;  /* 0x000000170c177223 */ /* 0x002fc6000000001b */
[----:B------:R-:W1:Y:S01]  /*0930*/  LDS R12, [R3+0x3c0] ;  /* 0x0003c000030c7984 */ /* 0x000e620000000800 */
[----:B--2---:R-:W-:-:S04]  /*0940*/  FFMA R8, R8, R13, R23 ;  /* 0x0000000d08087223 */ /* 0x004fc80000000017 */
[----:B---3--:R-:W-:-:S04]  /*0950*/  FFMA R9, R9, R14, R8 ;  /* 0x0000000e09097223 */ /* 0x008fc80000000008 */
[----:B----4-:R-:W-:-:S04]  /*0960*/  FFMA R9, R10, R15, R9 ;  /* 0x0000000f0a097223 */ /* 0x010fc80000000009 */
[----:B0-----:R-:W-:-:S04]  /*0970*/  FFMA R9, R4, R25, R9 ;  /* 0x0000001904097223 */ /* 0x001fc80000000009 */
[----:B------:R-:W-:-:S04]  /*0980*/  FFMA R24, R24, R5, R9 ;  /* 0x0000000518187223 */ /* 0x000fc80000000009 */
[----:B-----5:R-:W-:-:S04]  /*0990*/  FFMA R11, R11, R6, R24 ;  /* 0x000000060b0b7223 */ /* 0x020fc80000000018 */
[----:B-1----:R-:W-:Y:S01]  /*09a0*/  FFMA R7, R12, R7, R11 ;  /* 0x000000070c077223 */ /* 0x002fe2000000000b */
[----:B------:R-:W-:Y:S06]  /*09b0*/  BAR.SYNC.DEFER_BLOCKING 0x0 ;  /* 0x0000000000007b1d */ /* 0x000fec0000010000 */
[----:B------:R-:W-:Y:S05]  /*09c0*/  BRA.U UP0, `(.L_x_2) ;  /* 0xfffffff900287547 */ /* 0x000fea000b83ffff */
[----:B------:R-:W-:-:S12]  /*09d0*/  ULOP3.LUT UR4, UR6, 0x7fffffe0, URZ, 0xc0, !UPT ;  /* 0x7fffffe006047892 */ /* 0x000fd8000f8ec0ff */
.L_x_1:
[----:B------:R-:W-:-:S09]  /*09e0*/  ULOP3.LUT UP0, URZ, UR6, 0x10, URZ, 0xc0, !UPT ;  /* 0x0000001006ff7892 */ /* 0x000fd2000f80c0ff */
[----:B------:R-:W-:Y:S05]  /*09f0*/  BRA.U !UP0, `(.L_x_0) ;  /* 0x0000000108f47547 */ /* 0x000fea000b800000 */
[----:B------:R-:W0:Y:S01]  /*0a00*/  LDCU UR5, c[0x0][0x3a4] ;  /* 0x00007480ff0577ac */ /* 0x000e220008000800 */
[----:B------:R-:W-:Y:S01]  /*0a10*/  IADD3 R18, PT, PT, R18, UR4, RZ ;  /* 0x0000000412127c10 */ /* 0x000fe2000fffe0ff */
[----:B------:R-:W-:Y:S03]  /*0a20*/  BSSY.RECONVERGENT B0, `(.L_x_3) ;  /* 0x0000013000007945 */ /* 0x000fe60003800200 */
[----:B0-----:R-:W-:-:S04]  /*0a30*/  ISETP.GE.AND P0, PT, R18, UR5, PT ;  /* 0x0000000512007c0c */ /* 0x001fc8000bf06270 */
[----:B------:R-:W-:-:S13]  /*0a40*/  ISETP.LT.U32.AND P0, PT, R17, UR7, !P0 ;  /* 0x0000000711007c0c */ /* 0x000fda000c701070 */
[----:B------:R0:W-:Y:S01]  /*0a50*/  @!P0 STS [R22], RZ ;  /* 0x000000ff16008388 */ /* 0x0001e20000000800 */
[----:B------:R-:W-:-:S03]  /*0a60*/  @!P0 MOV R5, RZ ;  /* 0x000000ff00058202 */ /* 0x000fc60000000f00 */
[----:B------:R0:W-:Y:S01]  /*0a70*/  @!P0 STS [R21], RZ ;  /* 0x000000ff15008388 */ /* 0x0001e20000000800 */
[----:B------:R-:W-:Y:S05]  /*0a80*/  @!P0 BRA `(.L_x_4) ;  /* 0x0000000000308947 */ /* 0x000fea0003800000 */
[----:B------:R-:W1:Y:S01]  /*0a90*/  LDC.64 R8, c[0x0][0x380] ;  /* 0x0000e000ff087b82 */ /* 0x000e620000000a00 */
[----:B------:R-:W-:-:S07]  /*0aa0*/  IMAD R13, R17, UR5, R18 ;  /* 0x00000005110d7c24 */ /* 0x000fce000f8e0212 */
[----:B------:R-:W2:Y:S08]  /*0ab0*/  LDC.64 R10, c[0x0][0x388] ;  /* 0x0000e200ff0a7b82 */ /* 0x000eb00000000a00 */
[----:B------:R-:W3:Y:S01]  /*0ac0*/  LDC.64 R4, c[0x0][0x390] ;  /* 0x0000e400ff047b82 */ /* 0x000ee20000000a00 */
[----:B-1----:R-:W-:-:S06]  /*0ad0*/  IMAD.WIDE R8, R13, 0x4, R8 ;  /* 0x000000040d087825 */ /* 0x002fcc00078e0208 */
[----:B------:R-:W4:Y:S01]  /*0ae0*/  LDG.E.CONSTANT R9, desc[UR10][R8.64] ;  /* 0x0000000a08097981 */ /* 0x000f22000c1e9900 */
[----:B--2---:R-:W-:-:S06]  /*0af0*/  IMAD.WIDE R10, R13, 0x4, R10 ;  /* 0x000000040d0a7825 */ /* 0x004fcc00078e020a */
[----:B------:R-:W2:Y:S01]  /*0b00*/  LDG.E.CONSTANT R10, desc[UR10][R10.64] ;  /* 0x0000000a0a0a7981 */ /* 0x000ea2000c1e9900 */
[----:B---3--:R-:W-:-:S06]  /*0b10*/  IMAD.WIDE R4, R13, 0x4, R4 ;  /* 0x000000040d047825 */ /* 0x008fcc00078e0204 */
[----:B------:R1:W5:Y:S04]  /*0b20*/  LDG.E.CONSTANT R5, desc[UR10][R4.64] ;  /* 0x0000000a04057981 */ /* 0x000368000c1e9900 */
[----:B----4-:R1:W-:Y:S04]  /*0b30*/  STS [R22], R9 ;  /* 0x0000000916007388 */ /* 0x0103e80000000800 */
[----:B--2---:R1:W-:Y:S02]  /*0b40*/  STS [R21], R10 ;  /* 0x0000000a15007388 */ /* 0x0043e40000000800 */
.L_x_4:
[----:B------:R-:W-:Y:S05]  /*0b50*/  BSYNC.RECONVERGENT B0 ;  /* 0x0000000000007941 */ /* 0x000fea0003800200 */
.L_x_3:
[----:B-----5:R-:W-:Y:S01]  /*0b60*/  STS [R0], R5 ;  /* 0x0000000500007388 */ /* 0x020fe20000000800 */
[----:B------:R-:W-:Y:S06]  /*0b70*/  BAR.SYNC.DEFER_BLOCKING 0x0 ;  /* 0x0000000000007b1d */ /* 0x000fec0000010000 */
[----:B-1----:R-:W-:Y:S04]  /*0b80*/  LDS R4, [R3] ;  /* 0x0000000003047984 */ /* 0x002fe80000000800 */
[----:B------:R-:W1:Y:S04]  /*0b90*/  LDS.128 R12, [R16] ;  /* 0x00000000100c7984 */ /* 0x000e680000000c00 */
[----:B------:R-:W2:Y:S04]  /*0ba0*/  LDS R25, [R3+0x40] ;  /* 0x0000400003197984 */ /* 0x000ea80000000800 */
[----:B------:R-:W3:Y:S04]  /*0bb0*/  LDS R27, [R3+0x80] ;  /* 0x00008000031b7984 */ /* 0x000ee80000000800 */
[----:B------:R-:W4:Y:S04]  /*0bc0*/  LDS R26, [R3+0xc0] ;  /* 0x0000c000031a7984 */ /* 0x000f280000000800 */
[----:B------:R-:W-:Y:S04]  /*0bd0*/  LDS R19, [R3+0x100] ;  /* 0x0001000003137984 */ /* 0x000fe80000000800 */
[----:B------:R-:W4:Y:S04]  /*0be0*/  LDS.128 R8, [R16+0x10] ;  /* 0x0000100010087984 */ /* 0x000f280000000c00 */
[----:B------:R-:W4:Y:S04]  /*0bf0*/  LDS R18, [R3+0x140] ;  /* 0x0001400003127984 */ /* 0x000f280000000800 */
[----:B0-----:R-:W0:Y:S04]  /*0c00*/  LDS R21, [R3+0x180] ;  /* 0x0001800003157984 */ /* 0x001e280000000800 */
[----:B------:R-:W0:Y:S04]  /*0c10*/  LDS R20, [R3+0x1c0] ;  /* 0x0001c00003147984 */ /* 0x000e280000000800 */
[----:B------:R-:W-:Y:S01]  /*0c20*/  LDS R23, [R3+0x200] ;  /* 0x0002000003177984 */ /* 0x000fe20000000800 */
[----:B-1----:R-:W-:-:S03]  /*0c30*/  FFMA R12, R12, R4, R7 ;  /* 0x000000040c0c7223 */ /* 0x002fc60000000007 */
[----:B------:R-:W-:Y:S01]  /*0c40*/  LDS R22, [R3+0x240] ;  /* 0x0002400003167984 */ /* 0x000fe20000000800 */
[----:B--2---:R-:W-:-:S03]  /*0c50*/  FFMA R12, R25, R13, R12 ;  /* 0x0000000d190c7223 */ /* 0x004fc6000000000c */
[----:B------:R-:W1:Y:S01]  /*0c60*/  LDS.128 R4, [R16+0x20] ;  /* 0x0000200010047984 */ /* 0x000e620000000c00 */
[----:B---3--:R-:W-:-:S03]  /*0c70*/  FFMA R27, R27, R14, R12 ;  /* 0x0000000e1b1b7223 */ /* 0x008fc6000000000c */
[----:B------:R-:W2:Y:S01]  /*0c80*/  LDS R25, [R3+0x280] ;  /* 0x0002800003197984 */ /* 0x000ea20000000800 */
[----:B----4-:R-:W-:-:S03]  /*0c90*/  FFMA R29, R26, R15, R27 ;  /* 0x0000000f1a1d7223 */ /* 0x010fc6000000001b */
[----:B------:R-:W3:Y:S04]  /*0ca0*/  LDS R24, [R3+0x2c0] ;  /* 0x0002c00003187984 */ /* 0x000ee80000000800 */
[----:B------:R-:W-:Y:S01]  /*0cb0*/  LDS R27, [R3+0x300] ;  /* 0x00030000031b7984 */ /* 0x000fe20000000800 */
[----:B------:R-:W-:-:S03]  /*0cc0*/  FFMA R19, R8, R19, R29 ;  /* 0x0000001308137223 */ /* 0x000fc6000000001d */
[----:B------:R-:W4:Y:S01]  /*0cd0*/  LDS.128 R12, [R16+0x30] ;  /* 0x00003000100c7984 */ /* 0x000f220000000c00 */
[----:B------:R-:W-:-:S03]  /*0ce0*/  FFMA R26, R18, R9, R19 ;  /* 0x00000009121a7223 */ /* 0x000fc60000000013 */
[----:B------:R-:W4:Y:S01]  /*0cf0*/  LDS R8, [R3+0x340] ;  /* 0x0003400003087984 */ /* 0x000f220000000800 */
[----:B0-----:R-:W-:-:S03]  /*0d00*/  FFMA R21, R21, R10, R26 ;  /* 0x0000000a15157223 */ /* 0x001fc6000000001a */
[----:B------:R-:W0:Y:S01]  /*0d10*/  LDS R9, [R3+0x380] ;  /* 0x0003800003097984 */ /* 0x000e220000000800 */
[----:B------:R-:W-:-:S03]  /*0d20*/  FFMA R11, R20, R11, R21 ;  /* 0x0000000b140b7223 */ /* 0x000fc60000000015 */
[----:B------:R-:W0:Y:S01]  /*0d30*/  LDS R18, [R3+0x3c0] ;  /* 0x0003c00003127984 */ /* 0x000e220000000800 */
[----:B-1----:R-:W-:-:S04]  /*0d40*/  FFMA R11, R4, R23, R11 ;  /* 0x00000017040b7223 */ /* 0x002fc8000000000b */
[----:B------:R-:W-:-:S04]  /*0d50*/  FFMA R22, R22, R5, R11 ;  /* 0x0000000516167223 */ /* 0x000fc8000000000b */
[----:B--2---:R-:W-:-:S04]  /*0d60*/  FFMA R25, R25, R6, R22 ;  /* 0x0000000619197223 */ /* 0x004fc80000000016 */
[----:B---3--:R-:W-:-:S04]  /*0d70*/  FFMA R7, R24, R7, R25 ;  /* 0x0000000718077223 */ /* 0x008fc80000000019 */
[----:B----4-:R-:W-:-:S04]  /*0d80*/  FFMA R7, R12, R27, R7 ;  /* 0x0000001b0c077223 */ /* 0x010fc80000000007 */
[----:B------:R-:W-:-:S04]  /*0d90*/  FFMA R8, R8, R13, R7 ;  /* 0x0000000d08087223 */ /* 0x000fc80000000007 */
[----:B0-----:R-:W-:-:S04]  /*0da0*/  FFMA R9, R9, R14, R8 ;  /* 0x0000000e09097223 */ /* 0x001fc80000000008 */
[----:B------:R-:W-:Y:S01]  /*0db0*/  FFMA R7, R18, R15, R9 ;  /* 0x0000000f12077223 */ /* 0x000fe20000000009 */
[----:B------:R-:W-:Y:S06]  /*0dc0*/  BAR.SYNC.DEFER_BLOCKING 0x0 ;  /* 0x0000000000007b1d */ /* 0x000fec0000010000 */
.L_x_0:
[----:B------:R-:W0:Y:S02]  /*0dd0*/  LDCU UR4, c[0x0][0x3a4] ;  /* 0x00007480ff0477ac */ /* 0x000e240008000800 */
[----:B0-----:R-:W-:-:S04]  /*0de0*/  ISETP.GE.AND P0, PT, R2, UR4, PT ;  /* 0x0000000402007c0c */ /* 0x001fc8000bf06270 */
[----:B------:R-:W-:-:S13]  /*0df0*/  ISETP.GE.OR P0, PT, R17, UR7, P0 ;  /* 0x0000000711007c0c */ /* 0x000fda0008706670 */
[----:B------:R-:W-:Y:S05]  /*0e00*/  @P0 EXIT ;  /* 0x000000000000094d */ /* 0x000fea0003800000 */
[----:B------:R-:W-:-:S04]  /*0e10*/  I2FP.F32.S32 R3, UR4 ;  /* 0x0000000400037c45 */ /* 0x000fc80008201400 */
[----:B------:R-:W-:Y:S01]  /*0e20*/  IADD3 R5, PT, PT, R3, -0xd000000, RZ ;  /* 0xf300000003057810 */ /* 0x000fe20007ffe0ff */
[----:B------:R0:W1:Y:S03]  /*0e30*/  MUFU.RSQ R4, R3 ;  /* 0x0000000300047308 */ /* 0x0000660000001400 */
[----:B------:R-:W-:-:S13]  /*0e40*/  ISETP.GT.U32.AND P0, PT, R5, 0x727fffff, PT ;  /* 0x727fffff0500780c */ /* 0x000fda0003f04070 */
[----:B0-----:R-:W-:Y:S05]  /*0e50*/  @!P0 BRA `(.L_x_5) ;  /* 0x00000000000c8947 */ /* 0x001fea0003800000 */
[----:B------:R-:W-:-:S07]  /*0e60*/  MOV R8, 0xe80 ;  /* 0x00000e8000087802 */ /* 0x000fce0000000f00 */
[----:B-1----:R-:W-:Y:S05]  /*0e70*/  CALL.REL.NOINC `($__internal_1_$__cuda_sm20_sqrt_rn_f32_slowpath) ;  /* 0x0000000400607944 */ /* 0x002fea0003c00000 */
[----:B------:R-:W-:Y:S05]  /*0e80*/  BRA `(.L_x_6) ;  /* 0x0000000000107947 */ /* 0x000fea0003800000 */
.L_x_5:
[----:B-1----:R-:W-:Y:S01]  /*0e90*/  FMUL.FTZ R6, R3, R4 ;  /* 0x0000000403067220 */ /* 0x002fe20000410000 */
[----:B------:R-:W-:-:S03]  /*0ea0*/  FMUL.FTZ R4, R4, 0.5 ;  /* 0x3f00000004047820 */ /* 0x000fc60000410000 */
[----:B------:R-:W-:-:S04]  /*0eb0*/  FFMA R3, -R6, R6, R3 ;  /* 0x0000000606037223 */ /* 0x000fc80000000103 */
[----:B------:R-:W-:-:S07]  /*0ec0*/  FFMA R3, R3, R4, R6 ;  /* 0x0000000403037223 */ /* 0x000fce0000000006 */
.L_x_6:
[----:B------:R-:W-:-:S04]  /*0ed0*/  IADD3 R4, PT, PT, R3, 0x1800000, RZ ;  /* 0x0180000003047810 */ /* 0x000fc80007ffe0ff */
[----:B------:R-:W-:-:S04]  /*0ee0*/  LOP3.LUT R4, R4, 0x7f800000, RZ, 0xc0, !PT ;  /* 0x7f80000004047812 */ /* 0x000fc800078ec0ff */
[----:B------:R-:W-:-:S13]  /*0ef0*/  ISETP.GT.U32.AND P0, PT, R4, 0x1ffffff, PT ;  /* 0x01ffffff0400780c */ /* 0x000fda0003f04070 */
[----:B------:R-:W-:Y:S05]  /*0f00*/  @P0 BRA `(.L_x_7) ;  /* 0x0000000000100947 */ /* 0x000fea0003800000 */
[----:B------:R-:W-:-:S07]  /*0f10*/  MOV R4, 0xf30 ;  /* 0x00000f3000047802 */ /* 0x000fce0000000f00 */
[----:B------:R-:W-:Y:S05]  /*0f20*/  CALL.REL.NOINC `($__internal_0_$__cuda_sm20_rcp_rn_f32_slowpath) ;  /* 0x0000000000647944 */ /* 0x000fea0003c00000 */
[----:B------:R-:W-:Y:S01]  /*0f30*/  MOV R4, R3 ;  /* 0x0000000300047202 */ /* 0x000fe20000000f00 */
[----:B------:R-:W-:Y:S06]  /*0f40*/  BRA `(.L_x_8) ;  /* 0x0000000000107947 */ /* 0x000fec0003800000 */
.L_x_7:
[----:B------:R-:W0:Y:S02]  /*0f50*/  MUFU.RCP R4, R3 ;  /* 0x0000000300047308 */ /* 0x000e240000001000 */
[----:B0-----:R-:W-:-:S04]  /*0f60*/  FFMA R5, R4, R3, -1 ;  /* 0xbf80000004057423 */ /* 0x001fc80000000003 */
[----:B------:R-:W-:-:S04]  /*0f70*/  FADD.FTZ R5, -R5, -RZ ;  /* 0x800000ff05057221 */ /* 0x000fc80000010100 */
[----:B------:R-:W-:-:S07]  /*0f80*/  FFMA R4, R4, R5, R4 ;  /* 0x0000000504047223 */ /* 0x000fce0000000004 */
.L_x_8:
[----:B------:R-:W-:Y:S02]  /*0f90*/  HFMA2 R6, -RZ, RZ, 0.96630859375, -0.0022525787353515625 ;  /* 0x3bbb989dff067431 */ /* 0x000fe400000001ff */
[----:B------:R-:W-:Y:S01]  /*0fa0*/  FMUL R7, R4, R7 ;  /* 0x0000000704077220 */ /* 0x000fe20000400000 */
[----:B------:R-:W-:Y:S01]  /*0fb0*/  MOV R4, 0x437c0000 ;  /* 0x437c000000047802 */ /* 0x000fe20000000f00 */
[----:B------:R-:W0:Y:S01]  /*0fc0*/  LDS R0, [R0] ;  /* 0x0000000000007984 */ /* 0x000e220000000800 */
[----:B------:R-:W1:Y:S01]  /*0fd0*/  LDCU UR4, c[0x0][0x3a4] ;  /* 0x00007480ff0477ac */ /* 0x000e620008000800 */
[----:B------:R-:W-:-:S04]  /*0fe0*/  FFMA.SAT R3, R7, R6, 0.5 ;  /* 0x3f00000007037423 */ /* 0x000fc80000002006 */
[----:B------:R-:W-:-:S04]  /*0ff0*/  FFMA.RM R3, R3, R4, 12582913 ;  /* 0x4b40000103037423 */ /* 0x000fc80000004004 */
[C---:B------:R-:W-:Y:S01]  /*1000*/  FADD R4, R3.reuse, -12583039 ;  /* 0xcb40007f03047421 */ /* 0x040fe20000000000 */
[----:B------:R-:W-:-:S03]  /*1010*/  SHF.L.U32 R3, R3, 0x17, RZ ;  /* 0x0000001703037819 */ /* 0x000fc600000006ff */
[----:B------:R-:W-:Y:S01]  /*1020*/  FFMA R6, R7, 1.4426950216293334961, -R4 ;  /* 0x3fb8aa3b07067823 */ /* 0x000fe20000000804 */
[----:B-1----:R-:W-:Y:S01]  /*1030*/  IMAD R17, R17, UR4, R2 ;  /* 0x0000000411117c24 */ /* 0x002fe2000f8e0202 */
[----:B------:R-:W1:Y:S02]  /*1040*/  LDC.64 R4, c[0x0][0x398] ;  /* 0x0000e600ff047b82 */ /* 0x000e640000000a00 */
[----:B------:R-:W-:-:S06]  /*1050*/  FFMA R6, R7, 1.925963033500011079e-08, R6 ;  /* 0x32a5706007067823 */ /* 0x000fcc0000000006 */
[----:B------:R-:W2:Y:S02]  /*1060*/  MUFU.EX2 R6, R6 ;  /* 0x0000000600067308 */ /* 0x000ea40000000800 */
[----:B--2---:R-:W-:Y:S01]  /*1070*/  FMUL R7, R3, R6 ;  /* 0x0000000603077220 */ /* 0x004fe20000400000 */
[----:B-1----:R-:W-:-:S04]  /*1080*/  IMAD.WIDE R2, R17, 0x4, R4 ;  /* 0x0000000411027825 */ /* 0x002fc800078e0204 */
[----:B0-----:R-:W-:-:S05]  /*1090*/  FMUL R7, R7, R0 ;  /* 0x0000000007077220 */ /* 0x001fca0000400000 */
[----:B------:R-:W-:Y:S01]  /*10a0*/  STG.E desc[UR10][R2.64], R7 ;  /* 0x0000000702007986 */ /* 0x000fe2000c10190a */
[----:B------:R-:W-:Y:S05]  /*10b0*/  EXIT ;  /* 0x000000000000794d */ /* 0x000fea0003800000 */
        .weak           $__internal_0_$__cuda_sm20_rcp_rn_f32_slowpath
        .type           $__internal_0_$__cuda_sm20_rcp_rn_f32_slowpath,@function
        .size           $__internal_0_$__cuda_sm20_rcp_rn_f32_slowpath,($__internal_1_$__cuda_sm20_sqrt_rn_f32_slowpath - $__internal_0_$__cuda_sm20_rcp_rn_f32_slowpath)
$__internal_0_$__cuda_sm20_rcp_rn_f32_slowpath:
[----:B------:R-:W-:-:S04]  /*10c0*/  SHF.L.U32 R5, R3, 0x1, RZ ;  /* 0x0000000103057819 */ /* 0x000fc800000006ff */
[----:B------:R-:W-:-:S04]  /*10d0*/  SHF.R.U32.HI R10, RZ, 0x18, R5 ;  /* 0x00000018ff0a7819 */ /* 0x000fc80000011605 */
[----:B------:R-:W-:-:S13]  /*10e0*/  ISETP.NE.U32.AND P0, PT, R10, RZ, PT ;  /* 0x000000ff0a00720c */ /* 0x000fda0003f05070 */
[----:B------:R-:W-:Y:S05]  /*10f0*/  @P0 BRA `(.L_x_9) ;  /* 0x00000000002c0947 */ /* 0x000fea0003800000 */
[----:B------:R-:W-:-:S04]  /*1100*/  SHF.L.U32 R5, R3, 0x1, RZ ;  /* 0x0000000103057819 */ /* 0x000fc800000006ff */
[----:B------:R-:W-:-:S13]  /*1110*/  ISETP.NE.AND P0, PT, R5, RZ, PT ;  /* 0x000000ff0500720c */ /* 0x000fda0003f05270 */
[----:B------:R2:W3:Y:S01]  /*1120*/  @!P0 MUFU.RCP R5, R3 ;  /* 0x0000000300058308 */ /* 0x0004e20000001000 */
[----:B------:R-:W-:Y:S05]  /*1130*/  @!P0 BRA `(.L_x_10) ;  /* 0x0000000000a48947 */ /* 0x000fea0003800000 */
[----:B------:R-:W-:-:S04]  /*1140*/  FFMA R6, R3, 1.84467440737095516160e+19, RZ ;  /* 0x5f80000003067823 */ /* 0x000fc800000000ff */
[----:B--2---:R-:W3:Y:S02]  /*1150*/  MUFU.RCP R3, R6 ;  /* 0x0000000600037308 */ /* 0x004ee40000001000 */
[----:B---3--:R-:W-:-:S04]  /*1160*/  FFMA R5, R6, R3, -1 ;  /* 0xbf80000006057423 */ /* 0x008fc80000000003 */
[----:B------:R-:W-:-:S04]  /*1170*/  FADD.FTZ R8, -R5, -RZ ;  /* 0x800000ff05087221 */ /* 0x000fc80000010100 */
[----:B------:R-:W-:-:S04]  /*1180*/  FFMA R3, R3, R8, R3 ;  /* 0x0000000803037223 */ /* 0x000fc80000000003 */
[----:B------:R-:W-:Y:S01]  /*1190*/  FFMA R5, R3, 1.84467440737095516160e+19, RZ ;  /* 0x5f80000003057823 */ /* 0x000fe200000000ff */
[----:B------:R-:W-:Y:S06]  /*11a0*/  BRA `(.L_x_10) ;  /* 0x0000000000887947 */ /* 0x000fec0003800000 */
.L_x_9:
[----:B------:R-:W-:-:S04]  /*11b0*/  IADD3 R12, PT, PT, R10, -0xfd, RZ ;  /* 0xffffff030a0c7810 */ /* 0x000fc80007ffe0ff */
[----:B------:R-:W-:-:S13]  /*11c0*/  ISETP.GT.U32.AND P0, PT, R12, 0x1, PT ;  /* 0x000000010c00780c */ /* 0x000fda0003f04070 */
[----:B------:R-:W-:Y:S05]  /*11d0*/  @P0 BRA `(.L_x_11) ;  /* 0x0000000000780947 */ /* 0x000fea0003800000 */
[----:B------:R-:W-:Y:S01]  /*11e0*/  LOP3.LUT R5, R3, 0x7fffff, RZ, 0xc0, !PT ;  /* 0x007fffff03057812 */ /* 0x000fe200078ec0ff */
[----:B------:R-:W-:-:S03]  /*11f0*/  HFMA2 R11, -RZ, RZ, 0, 1.78813934326171875e-07 ;  /* 0x00000003ff0b7431 */ /* 0x000fc600000001ff */
[----:B------:R-:W-:-:S04]  /*1200*/  LOP3.LUT R5, R5, 0x3f800000, RZ, 0xfc, !PT ;  /* 0x3f80000005057812 */ /* 0x000fc800078efcff */
[----:B------:R-:W0:Y:S01]  /*1210*/  MUFU.RCP R6, R5 ;  /* 0x0000000500067308 */ /* 0x000e220000001000 */
[----:B------:R-:W-:Y:S01]  /*1220*/  SHF.L.U32 R11, R11, R12, RZ ;  /* 0x0000000c0b0b7219 */ /* 0x000fe200000006ff */
[----:B0-----:R-:W-:-:S04]  /*1230*/  FFMA R8, R5, R6, -1 ;  /* 0xbf80000005087423 */ /* 0x001fc80000000006 */
[----:B------:R-:W-:-:S04]  /*1240*/  FADD.FTZ R9, -R8, -RZ ;  /* 0x800000ff08097221 */ /* 0x000fc80000010100 */
[CCC-:B------:R-:W-:Y:S01]  /*1250*/  FFMA.RM R8, R6.reuse, R9.reuse, R6.reuse ;  /* 0x0000000906087223 */ /* 0x1c0fe20000004006 */
[----:B------:R-:W-:-:S04]  /*1260*/  FFMA.RP R9, R6, R9, R6 ;  /* 0x0000000906097223 */ /* 0x000fc80000008006 */
[C---:B------:R-:W-:Y:S02]  /*1270*/  LOP3.LUT R6, R8.reuse, 0x7fffff, RZ, 0xc0, !PT ;  /* 0x007fffff08067812 */ /* 0x040fe400078ec0ff */
[----:B------:R-:W-:Y:S02]  /*1280*/  FSETP.NEU.FTZ.AND P0, PT, R8, R9, PT ;  /* 0x000000090800720b */ /* 0x000fe40003f1d000 */
[----:B------:R-:W-:Y:S02]  /*1290*/  LOP3.LUT R6, R6, 0x800000, RZ, 0xfc, !PT ;  /* 0x0080000006067812 */ /* 0x000fe400078efcff */
[----:B------:R-:W-:Y:S02]  /*12a0*/  SEL R8, RZ, 0xffffffff, !P0 ;  /* 0xffffffffff087807 */ /* 0x000fe40004000000 */
[----:B------:R-:W-:Y:S02]  /*12b0*/  LOP3.LUT R11, R11, R6, RZ, 0xc0, !PT ;  /* 0x000000060b0b7212 */ /* 0x000fe400078ec0ff */
[----:B------:R-:W-:-:S02]  /*12c0*/  IADD3 R5, PT, PT, -R8, RZ, RZ ;  /* 0x000000ff08057210 */ /* 0x000fc40007ffe1ff */
[-C--:B------:R-:W-:Y:S02]  /*12d0*/  SHF.R.U32.HI R11, RZ, R12.reuse, R11 ;  /* 0x0000000cff0b7219 */ /* 0x080fe4000001160b */
[----:B------:R-:W-:Y:S02]  /*12e0*/  LOP3.LUT P1, RZ, R5, R12, R6, 0xf8, !PT ;  /* 0x0000000c05ff7212 */ /* 0x000fe4000782f806 */
[C---:B------:R-:W-:Y:S02]  /*12f0*/  LOP3.LUT P0, RZ, R11.reuse, 0x1, RZ, 0xc0, !PT ;  /* 0x000000010bff7812 */ /* 0x040fe4000780c0ff */
[----:B------:R-:W-:-:S04]  /*1300*/  LOP3.LUT P2, RZ, R11, 0x2, RZ, 0xc0, !PT ;  /* 0x000000020bff7812 */ /* 0x000fc8000784c0ff */
[----:B------:R-:W-:Y:S02]  /*1310*/  PLOP3.LUT P0, PT, P0, P1, P2, 0xe0, 0x0 ;  /* 0x000000000000781c */ /* 0x000fe40000703c20 */
[----:B------:R-:W-:Y:S02]  /*1320*/  LOP3.LUT P1, RZ, R3, 0x7fffff, RZ, 0xc0, !PT ;  /* 0x007fffff03ff7812 */ /* 0x000fe4000782c0ff */
[----:B------:R-:W-:-:S04]  /*1330*/  SEL R5, RZ, 0x1, !P0 ;  /* 0x00000001ff057807 */ /* 0x000fc80004000000 */
[----:B------:R-:W-:-:S04]  /*1340*/  IADD3 R5, PT, PT, -R5, RZ, RZ ;  /* 0x000000ff05057210 */ /* 0x000fc80007ffe1ff */
[----:B------:R-:W-:Y:S02]  /*1350*/  ISETP.GE.AND P0, PT, R5, RZ, PT ;  /* 0x000000ff0500720c */ /* 0x000fe40003f06270 */
[----:B------:R-:W-:-:S04]  /*1360*/  IADD3 R5, PT, PT, R10, -0xfc, RZ ;  /* 0xffffff040a057810 */ /* 0x000fc80007ffe0ff */
[----:B------:R-:W-:-:S07]  /*1370*/  SHF.R.U32.HI R6, RZ, R5, R6 ;  /* 0x00000005ff067219 */ /* 0x000fce0000011606 */
[----:B------:R-:W-:-:S04]  /*1380*/  @!P0 IADD3 R6, PT, PT, R6, 0x1, RZ ;  /* 0x0000000106068810 */ /* 0x000fc80007ffe0ff */
[----:B------:R-:W-:-:S04]  /*1390*/  @!P1 SHF.L.U32 R6, R6, 0x1, RZ ;  /* 0x0000000106069819 */ /* 0x000fc800000006ff */
[----:B------:R-:W-:Y:S01]  /*13a0*/  LOP3.LUT R5, R6, 0x80000000, R3, 0xf8, !PT ;  /* 0x8000000006057812 */ /* 0x000fe200078ef803 */
[----:B------:R-:W-:Y:S06]  /*13b0*/  BRA `(.L_x_10) ;  /* 0x0000000000047947 */ /* 0x000fec0003800000 */
.L_x_11:
[----:B------:R0:W1:Y:S02]  /*13c0*/  MUFU.RCP R5, R3 ;  /* 0x0000000300057308 */ /* 0x0000640000001000 */
.L_x_10:
[----:B0123--:R-:W-:Y:S02]  /*13d0*/  MOV R3, R5 ;  /* 0x0000000500037202 */ /* 0x00ffe40000000f00 */
[----:B------:R-:W-:-:S04]  /*13e0*/  MOV R5, 0x0 ;  /* 0x0000000000057802 */ /* 0x000fc80000000f00 */
[----:B------:R-:W-:Y:S05]  /*13f0*/  RET.REL.NODEC R4 `(_Z22flash_attention_kernelPKfS0_S0_Pfii) ;  /* 0xffffffec04007950 */ /* 0x000fea0003c3ffff */
        .weak           $__internal_1_$__cuda_sm20_sqrt_rn_f32_slowpath
        .type           $__internal_1_$__cuda_sm20_sqrt_rn_f32_slowpath,@function
        .size           $__internal_1_$__cuda_sm20_sqrt_rn_f32_slowpath,(.L_x_15 - $__internal_1_$__cuda_sm20_sqrt_rn_f32_slowpath)
$__internal_1_$__cuda_sm20_sqrt_rn_f32_slowpath:
[----:B------:R-:W-:-:S13]  /*1400*/  LOP3.LUT P0, RZ, R3, 0x7fffffff, RZ, 0xc0, !PT ;  /* 0x7fffffff03ff7812 */ /* 0x000fda000780c0ff */
[----:B------:R-:W-:Y:S01]  /*1410*/  @!P0 MOV R4, R3 ;  /* 0x0000000300048202 */ /* 0x000fe20000000f00 */
[----:B------:R-:W-:Y:S06]  /*1420*/  @!P0 BRA `(.L_x_12) ;  /* 0x0000000000448947 */ /* 0x000fec0003800000 */
[----:B------:R-:W-:-:S13]  /*1430*/  FSETP.GEU.FTZ.AND P0, PT, R3, RZ, PT ;  /* 0x000000ff0300720b */ /* 0x000fda0003f1e000 */
[----:B------:R-:W-:Y:S01]  /*1440*/  @!P0 MOV R4, 0x7fffffff ;  /* 0x7fffffff00048802 */ /* 0x000fe20000000f00 */
[----:B------:R-:W-:Y:S06]  /*1450*/  @!P0 BRA `(.L_x_12) ;  /* 0x0000000000388947 */ /* 0x000fec0003800000 */
[----:B------:R-:W-:-:S13]  /*1460*/  FSETP.GTU.FTZ.AND P0, PT, |R3|, +INF , PT ;  /* 0x7f8000000300780b */ /* 0x000fda0003f1c200 */
[----:B------:R-:W-:Y:S01]  /*1470*/  @P0 FADD.FTZ R4, R3, 1 ;  /* 0x3f80000003040421 */ /* 0x000fe20000010000 */
[----:B------:R-:W-:Y:S06]  /*1480*/  @P0 BRA `(.L_x_12) ;  /* 0x00000000002c0947 */ /* 0x000fec0003800000 */
[----:B------:R-:W-:-:S13]  /*1490*/  FSETP.NEU.FTZ.AND P0, PT, |R3|, +INF , PT ;  /* 0x7f8000000300780b */ /* 0x000fda0003f1d200 */
[----:B------:R-:W-:Y:S01]  /*14a0*/  @!P0 MOV R4, R3 ;  /* 0x0000000300048202 */ /* 0x000fe20000000f00 */
[----:B------:R-:W-:Y:S06]  /*14b0*/  @!P0 BRA `(.L_x_12) ;  /* 0x0000000000208947 */ /* 0x000fec0003800000 */
[----:B------:R-:W-:-:S04]  /*14c0*/  FFMA R3, R3, 1.84467440737095516160e+19, RZ ;  /* 0x5f80000003037823 */ /* 0x000fc800000000ff */
[----:B------:R-:W0:Y:S02]  /*14d0*/  MUFU.RSQ R4, R3 ;  /* 0x0000000300047308 */ /* 0x000e240000001400 */
[----:B0-----:R-:W-:Y:S01]  /*14e0*/  FMUL.FTZ R6, R3, R4 ;  /* 0x0000000403067220 */ /* 0x001fe20000410000 */
[----:B------:R-:W-:-:S03]  /*14f0*/  FMUL.FTZ R4, R4, 0.5 ;  /* 0x3f00000004047820 */ /* 0x000fc60000410000 */
[----:B------:R-:W-:-:S04]  /*1500*/  FADD.FTZ R5, -R6, -RZ ;  /* 0x800000ff06057221 */ /* 0x000fc80000010100 */
[----:B------:R-:W-:-:S04]  /*1510*/  FFMA R5, R6, R5, R3 ;  /* 0x0000000506057223 */ /* 0x000fc80000000003 */
[----:B------:R-:W-:-:S04]  /*1520*/  FFMA R4, R5, R4, R6 ;  /* 0x0000000405047223 */ /* 0x000fc80000000006 */
[----:B------:R-:W-:-:S07]  /*1530*/  FMUL.FTZ R4, R4, 2.3283064365386962891e-10 ;  /* 0x2f80000004047820 */ /* 0x000fce0000410000 */
.L_x_12:
[----:B------:R-:W-:Y:S01]  /*1540*/  HFMA2 R5, -RZ, RZ, 0, 0 ;  /* 0x00000000ff057431 */ /* 0x000fe200000001ff */
[----:B------:R-:W-:Y:S02]  /*1550*/  MOV R3, R4 ;  /* 0x0000000400037202 */ /* 0x000fe40000000f00 */
[----:B------:R-:W-:-:S04]  /*1560*/  MOV R4, R8 ;  /* 0x0000000800047202 */ /* 0x000fc80000000f00 */
[----:B------:R-:W-:Y:S05]  /*1570*/  RET.REL.NODEC R4 `(_Z22flash_attention_kernelPKfS0_S0_Pfii) ;  /* 0xffffffe804a07950 */ /* 0x000fea0003c3ffff */
.L_x_13:
[----:B------:R-:W-:-:S00]  /*1580*/  BRA `(.L_x_13) ;  /* 0xfffffffc00fc7947 */ /* 0x000fc0000383ffff */
[----:B------:R-:W-:-:S00]  /*1590*/  NOP ;  /* 0x0000000000007918 */ /* 0x000fc00000000000 */
        /* <DEDUP_REMOVED lines=14> */
.L_x_15:


//--------------------- .nv.shared._Z22flash_attention_kernelPKfS0_S0_Pfii --------------------------
	.section	.nv.shared._Z22flash_attention_kernelPKfS0_S0_Pfii,"aw",@nobits
	.sectionflags	@""
	.align	4
.nv.shared._Z22flash_attention_kernelPKfS0_S0_Pfii:
	.zero		4096


//--------------------- .nv.shared.reserved.0     --------------------------
	.section	.nv.shared.reserved.0,"aw",@nobits
	.weak		__nv_reservedSMEM_offset_0_alias
	.size		__nv_reservedSMEM_offset_0_alias, 0, 64
	.other		__nv_reservedSMEM_offset_0_alias,@"STO_CUDA_RESERVED_SHARED STV_DEFAULT"
__nv_reservedSMEM_offset_0_alias:
	.zero		0
	.zero		64


//--------------------- .nv.constant0._Z22flash_attention_kernelPKfS0_S0_Pfii --------------------------
	.section	.nv.constant0._Z22flash_attention_kernelPKfS0_S0_Pfii,"a",@progbits
	.sectionflags	@""
	.align	4
.nv.constant0._Z22flash_attention_kernelPKfS0_S0_Pfii:
	.zero		936


//--------------------- SYMBOLS --------------------------

	.type		.nv.reservedSmem.offset0,@object
	.size		.nv.reservedSmem.offset0,0x4
	.type		.nv.reservedSmem.cap,@object
	.size		.nv.reservedSmem.cap,0x4
